	.headerflags	@"EF_CUDA_TEXMODE_UNIFIED EF_CUDA_64BIT_ADDRESS EF_CUDA_ACCELERATORS EF_CUDA_SM90 EF_CUDA_VIRTUAL_SM(EF_CUDA_SM90)"
	.elftype	@"ET_EXEC"


//--------------------- .nv.info                  --------------------------
	.section	.nv.info,"",@"SHT_CUDA_INFO"
	.align	4


	//----- nvinfo : EIATTR_REGCOUNT
	.align		4
        /*0000*/ 	.byte	0x04, 0x2f
        /*0002*/ 	.short	(.L_1 - .L_0)
	.align		4
.L_0:
        /*0004*/ 	.word	index@(triton_poi_fused_add_clamp_140)
        /*0008*/ 	.word	0x0000000b


	//----- nvinfo : EIATTR_MIN_STACK_SIZE
	.align		4
.L_1:
        /*000c*/ 	.byte	0x04, 0x12
        /*000e*/ 	.short	(.L_3 - .L_2)
	.align		4
.L_2:
        /*0010*/ 	.word	index@(triton_poi_fused_add_clamp_140)
        /*0014*/ 	.word	0x00000000


	//----- nvinfo : EIATTR_FRAME_SIZE
	.align		4
.L_3:
        /*0018*/ 	.byte	0x04, 0x11
        /*001a*/ 	.short	(.L_5 - .L_4)
	.align		4
.L_4:
        /*001c*/ 	.word	index@(triton_poi_fused_add_clamp_140)
        /*0020*/ 	.word	0x00000000


	//----- nvinfo : EIATTR_MIN_STACK_SIZE
	.align		4
.L_5:
        /*0024*/ 	.byte	0x04, 0x12
        /*0026*/ 	.short	(.L_7 - .L_6)
	.align		4
.L_6:
        /*0028*/ 	.word	index@(triton_poi_fused_add_clamp_140)
        /*002c*/ 	.word	0x00000000
.L_7:


//--------------------- .nv.info.triton_poi_fused_add_clamp_140 --------------------------
	.section	.nv.info.triton_poi_fused_add_clamp_140,"",@"SHT_CUDA_INFO"
	.sectionflags	@""
	.align	4


	//----- nvinfo : EIATTR_CUDA_API_VERSION
	.align		4
        /*0000*/ 	.byte	0x04, 0x37
        /*0002*/ 	.short	(.L_9 - .L_8)
.L_8:
        /*0004*/ 	.word	0x0000007c


	//----- nvinfo : EIATTR_KPARAM_INFO
	.align		4
.L_9:
        /*0008*/ 	.byte	0x04, 0x17
        /*000a*/ 	.short	(.L_11 - .L_10)
.L_10:
        /*000c*/ 	.word	0x00000000
        /*0010*/ 	.short	0x0001
        /*0012*/ 	.short	0x0008
        /*0014*/ 	.byte	0x00, 0xf0, 0x11, 0x00


	//----- nvinfo : EIATTR_KPARAM_INFO
	.align		4
.L_11:
        /*0018*/ 	.byte	0x04, 0x17
        /*001a*/ 	.short	(.L_13 - .L_12)
.L_12:
        /*001c*/ 	.word	0x00000000
        /*0020*/ 	.short	0x0000
        /*0022*/ 	.short	0x0000
        /*0024*/ 	.byte	0x00, 0xf4, 0x21, 0x00


	//----- nvinfo : EIATTR_SPARSE_MMA_MASK
	.align		4
.L_13:
        /*0028*/ 	.byte	0x03, 0x50
        /*002a*/ 	.short	0x0000


	//----- nvinfo : EIATTR_MAXREG_COUNT
	.align		4
        /*002c*/ 	.byte	0x03, 0x1b
        /*002e*/ 	.short	0x00ff


	//----- nvinfo : EIATTR_EXIT_INSTR_OFFSETS
	.align		4
        /*0030*/ 	.byte	0x04, 0x1c
        /*0032*/ 	.short	(.L_15 - .L_14)


	//   ....[0]....
.L_14:
        /*0034*/ 	.word	0x000001b0


	//   ....[1]....
        /*0038*/ 	.word	0x00000200


	//----- nvinfo : EIATTR_REQNTID
	.align		4
.L_15:
        /*003c*/ 	.byte	0x04, 0x10
        /*003e*/ 	.short	(.L_17 - .L_16)
.L_16:
        /*0040*/ 	.word	0x00000020
        /*0044*/ 	.word	0x00000001
        /*0048*/ 	.word	0x00000001


	//----- nvinfo : EIATTR_CBANK_PARAM_SIZE
	.align		4
.L_17:
        /*004c*/ 	.byte	0x03, 0x19
        /*004e*/ 	.short	0x000c


	//----- nvinfo : EIATTR_PARAM_CBANK
	.align		4
        /*0050*/ 	.byte	0x04, 0x0a
        /*0052*/ 	.short	(.L_19 - .L_18)
	.align		4
.L_18:
        /*0054*/ 	.word	index@(.nv.constant0.triton_poi_fused_add_clamp_140)
        /*0058*/ 	.short	0x0210
        /*005a*/ 	.short	0x000c


	//----- nvinfo : EIATTR_SW_WAR
	.align		4
.L_19:
        /*005c*/ 	.byte	0x04, 0x36
        /*005e*/ 	.short	(.L_21 - .L_20)
.L_20:
        /*0060*/ 	.word	0x00000008
.L_21:


//--------------------- .nv.callgraph             --------------------------
	.section	.nv.callgraph,"",@"SHT_CUDA_CALLGRAPH"
	.align	4
	.sectionentsize	8
	.align		4
        /*0000*/ 	.word	0x00000000
	.align		4
        /*0004*/ 	.word	0xffffffff
	.align		4
        /*0008*/ 	.word	0x00000000
	.align		4
        /*000c*/ 	.word	0xfffffffe
	.align		4
        /*0010*/ 	.word	0x00000000
	.align		4
        /*0014*/ 	.word	0xfffffffd
	.align		4
        /*0018*/ 	.word	0x00000000
	.align		4
        /*001c*/ 	.word	0xfffffffc


//--------------------- .text.triton_poi_fused_add_clamp_140 --------------------------
	.section	.text.triton_poi_fused_add_clamp_140,"ax",@progbits
	.align	128
        .global         triton_poi_fused_add_clamp_140
        .type           triton_poi_fused_add_clamp_140,@function
        .size           triton_poi_fused_add_clamp_140,(.L_x_1 - triton_poi_fused_add_clamp_140)
        .other          triton_poi_fused_add_clamp_140,@"STO_CUDA_ENTRY STV_DEFAULT"
triton_poi_fused_add_clamp_140:
.text.triton_poi_fused_add_clamp_140:
[----:B------:R-:W0:Y:S02]  /*0000*/  LDC R1, c[0x0][0x28] ;  /* 0x00000a00ff017b82 */ /* 0x000e240000000800 */
[----:B------:R-:W1:Y:S01]  /*0010*/  S2R R0, SR_TID.X ;  /* 0x0000000000007919 */ /* 0x000e620000002100 */
[----:B------:R-:W-:Y:S01]  /*0020*/  IMAD.MOV.U32 R3, RZ, RZ, 0x3d000000 ;  /* 0x3d000000ff037424 */ /* 0x000fe200078e00ff */
[----:B------:R-:W2:Y:S01]  /*0030*/  S2R R5, SR_CTAID.X ;  /* 0x0000000000057919 */ /* 0x000ea20000002500 */
[----:B-1----:R-:W-:-:S05]  /*0040*/  IMAD.SHL.U32 R0, R0, 0x2, RZ ;  /* 0x0000000200007824 */ /* 0x002fca00078e00ff */
[----:B------:R-:W-:-:S05]  /*0050*/  LOP3.LUT R0, R0, 0x3e, RZ, 0xc0, !PT ;  /* 0x0000003e00007812 */ /* 0x000fca00078ec0ff */
[----:B--2---:R-:W-:-:S05]  /*0060*/  IMAD R5, R5, 0x40, R0 ;  /* 0x0000004005057824 */ /* 0x004fca00078e0200 */
[----:B------:R-:W-:Y:S02]  /*0070*/  IADD3 R0, R5, 0x1, RZ ;  /* 0x0000000105007810 */ /* 0x000fe40007ffe0ff */
[----:B------:R-:W-:Y:S02]  /*0080*/  I2FP.F32.S32 R2, R5 ;  /* 0x0000000500027245 */ /* 0x000fe40000201400 */
[----:B------:R-:W-:Y:S02]  /*0090*/  I2FP.F32.S32 R0, R0 ;  /* 0x0000000000007245 */ /* 0x000fe40000201400 */
[----:B------:R-:W-:Y:S01]  /*00a0*/  ISETP.GE.AND P0, PT, R5, 0x40, PT ;  /* 0x000000400500780c */ /* 0x000fe20003f06270 */
[----:B------:R-:W-:Y:S02]  /*00b0*/  FADD R2, R2, 0.5 ;  /* 0x3f00000002027421 */ /* 0x000fe40000000000 */
[----:B------:R-:W-:Y:S02]  /*00c0*/  FADD R0, R0, 0.5 ;  /* 0x3f00000000007421 */ /* 0x000fe40000000000 */
[----:B------:R-:W-:-:S02]  /*00d0*/  FFMA R2, R2, R3, -0.5 ;  /* 0xbf00000002027423 */ /* 0x000fc40000000003 */
[----:B------:R-:W-:-:S03]  /*00e0*/  FFMA R0, R0, R3, -0.5 ;  /* 0xbf00000000007423 */ /* 0x000fc60000000003 */
[----:B------:R-:W-:Y:S02]  /*00f0*/  FMNMX R4, RZ, R2, !PT ;  /* 0x00000002ff047209 */ /* 0x000fe40007800000 */
[----:B------:R-:W-:Y:S01]  /*0100*/  FMNMX R0, RZ, R0, !PT ;  /* 0x00000000ff007209 */ /* 0x000fe20007800000 */
[----:B------:R-:W1:Y:S03]  /*0110*/  LDC.64 R2, c[0x0][0x210] ;  /* 0x00008400ff027b82 */ /* 0x000e660000000a00 */
[----:B------:R-:W2:Y:S08]  /*0120*/  F2I.TRUNC.NTZ R4, R4 ;  /* 0x0000000400047305 */ /* 0x000eb0000020f100 */
[----:B------:R-:W3:Y:S01]  /*0130*/  F2I.TRUNC.NTZ R0, R0 ;  /* 0x0000000000007305 */ /* 0x000ee2000020f100 */
[----:B--2---:R-:W-:-:S05]  /*0140*/  VIMNMX R6, RZ, R4, PT ;  /* 0x00000004ff067248 */ /* 0x004fca0003fe0100 */
[----:B------:R-:W-:Y:S02]  /*0150*/  VIADD R6, R6, 0x1 ;  /* 0x0000000106067836 */ /* 0x000fe40000000000 */
[----:B-1----:R-:W-:Y:S01]  /*0160*/  IMAD.WIDE R2, R5, 0x8, R2 ;  /* 0x0000000805027825 */ /* 0x002fe200078e0202 */
[----:B---3--:R-:W-:Y:S02]  /*0170*/  VIMNMX R7, RZ, R0, PT ;  /* 0x00000000ff077248 */ /* 0x008fe40003fe0100 */
[----:B------:R-:W-:Y:S02]  /*0180*/  SHF.R.S32.HI R5, RZ, 0x1f, R6 ;  /* 0x0000001fff057819 */ /* 0x000fe40000011406 */
[----:B------:R-:W-:-:S04]  /*0190*/  IADD3 R8, R7, 0x1, RZ ;  /* 0x0000000107087810 */ /* 0x000fc80007ffe0ff */
[----:B------:R-:W-:Y:S01]  /*01a0*/  SHF.R.S32.HI R7, RZ, 0x1f, R8 ;  /* 0x0000001fff077819 */ /* 0x000fe20000011408 */
[----:B------:R-:W-:Y:S06]  /*01b0*/  @P0 EXIT ;  /* 0x000000000000094d */ /* 0x000fec0003800000 */
[----:B------:R-:W-:Y:S01]  /*01c0*/  IMAD.MOV.U32 R4, RZ, RZ, R6 ;  /* 0x000000ffff047224 */ /* 0x000fe200078e0006 */
[----:B------:R-:W-:Y:S01]  /*01d0*/  MOV R6, R8 ;  /* 0x0000000800067202 */ /* 0x000fe20000000f00 */
[----:B------:R-:W-:-:S04]  /*01e0*/  ULDC.64 UR4, c[0x0][0x208] ;  /* 0x0000820000047ab9 */ /* 0x000fc80000000a00 */
[----:B------:R-:W-:Y:S01]  /*01f0*/  STG.E.128 desc[UR4][R2.64], R4 ;  /* 0x0000000402007986 */ /* 0x000fe2000c101d04 */
[----:B------:R-:W-:Y:S05]  /*0200*/  EXIT ;  /* 0x000000000000794d */ /* 0x000fea0003800000 */
.L_x_0:
[----:B------:R-:W-:-:S00]  /*0210*/  BRA `(.L_x_0) ;  /* 0xfffffffc00fc7947 */ /* 0x000fc0000383ffff */
[----:B------:R-:W-:-:S00]  /*0220*/  NOP ;  /* 0x0000000000007918 */ /* 0x000fc00000000000 */
        /* <DEDUP_REMOVED lines=13> */
.L_x_1:


//--------------------- .nv.constant0.triton_poi_fused_add_clamp_140 --------------------------
	.section	.nv.constant0.triton_poi_fused_add_clamp_140,"a",@progbits
	.sectionflags	@""
	.align	4
.nv.constant0.triton_poi_fused_add_clamp_140:
	.zero		540
